	.headerflags	@"EF_CUDA_TEXMODE_UNIFIED EF_CUDA_64BIT_ADDRESS EF_CUDA_ACCELERATORS EF_CUDA_SM90 EF_CUDA_VIRTUAL_SM(EF_CUDA_SM90)"
	.elftype	@"ET_EXEC"


//--------------------- .nv.info                  --------------------------
	.section	.nv.info,"",@"SHT_CUDA_INFO"
	.align	4


	//----- nvinfo : EIATTR_REGCOUNT
	.align		4
        /*0000*/ 	.byte	0x04, 0x2f
        /*0002*/ 	.short	(.L_1 - .L_0)
	.align		4
.L_0:
        /*0004*/ 	.word	index@(triton_poi_fused_add_reflection_pad2d_8)
        /*0008*/ 	.word	0x00000012


	//----- nvinfo : EIATTR_MIN_STACK_SIZE
	.align		4
.L_1:
        /*000c*/ 	.byte	0x04, 0x12
        /*000e*/ 	.short	(.L_3 - .L_2)
	.align		4
.L_2:
        /*0010*/ 	.word	index@(triton_poi_fused_add_reflection_pad2d_8)
        /*0014*/ 	.word	0x00000000


	//----- nvinfo : EIATTR_FRAME_SIZE
	.align		4
.L_3:
        /*0018*/ 	.byte	0x04, 0x11
        /*001a*/ 	.short	(.L_5 - .L_4)
	.align		4
.L_4:
        /*001c*/ 	.word	index@(triton_poi_fused_add_reflection_pad2d_8)
        /*0020*/ 	.word	0x00000000


	//----- nvinfo : EIATTR_MIN_STACK_SIZE
	.align		4
.L_5:
        /*0024*/ 	.byte	0x04, 0x12
        /*0026*/ 	.short	(.L_7 - .L_6)
	.align		4
.L_6:
        /*0028*/ 	.word	index@(triton_poi_fused_add_reflection_pad2d_8)
        /*002c*/ 	.word	0x00000000
.L_7:


//--------------------- .nv.info.triton_poi_fused_add_reflection_pad2d_8 --------------------------
	.section	.nv.info.triton_poi_fused_add_reflection_pad2d_8,"",@"SHT_CUDA_INFO"
	.sectionflags	@""
	.align	4


	//----- nvinfo : EIATTR_CUDA_API_VERSION
	.align		4
        /*0000*/ 	.byte	0x04, 0x37
        /*0002*/ 	.short	(.L_9 - .L_8)
.L_8:
        /*0004*/ 	.word	0x0000007c


	//----- nvinfo : EIATTR_KPARAM_INFO
	.align		4
.L_9:
        /*0008*/ 	.byte	0x04, 0x17
        /*000a*/ 	.short	(.L_11 - .L_10)
.L_10:
        /*000c*/ 	.word	0x00000000
        /*0010*/ 	.short	0x0005
        /*0012*/ 	.short	0x0028
        /*0014*/ 	.byte	0x00, 0xf0, 0x11, 0x00


	//----- nvinfo : EIATTR_KPARAM_INFO
	.align		4
.L_11:
        /*0018*/ 	.byte	0x04, 0x17
        /*001a*/ 	.short	(.L_13 - .L_12)
.L_12:
        /*001c*/ 	.word	0x00000000
        /*0020*/ 	.short	0x0004
        /*0022*/ 	.short	0x0020
        /*0024*/ 	.byte	0x00, 0xf4, 0x21, 0x00


	//----- nvinfo : EIATTR_KPARAM_INFO
	.align		4
.L_13:
        /*0028*/ 	.byte	0x04, 0x17
        /*002a*/ 	.short	(.L_15 - .L_14)
.L_14:
        /*002c*/ 	.word	0x00000000
        /*0030*/ 	.short	0x0003
        /*0032*/ 	.short	0x0018
        /*0034*/ 	.byte	0x00, 0xf4, 0x21, 0x00


	//----- nvinfo : EIATTR_KPARAM_INFO
	.align		4
.L_15:
        /*0038*/ 	.byte	0x04, 0x17
        /*003a*/ 	.short	(.L_17 - .L_16)
.L_16:
        /*003c*/ 	.word	0x00000000
        /*0040*/ 	.short	0x0002
        /*0042*/ 	.short	0x0010
        /*0044*/ 	.byte	0x00, 0xf4, 0x21, 0x00


	//----- nvinfo : EIATTR_KPARAM_INFO
	.align		4
.L_17:
        /*0048*/ 	.byte	0x04, 0x17
        /*004a*/ 	.short	(.L_19 - .L_18)
.L_18:
        /*004c*/ 	.word	0x00000000
        /*0050*/ 	.short	0x0001
        /*0052*/ 	.short	0x0008
        /*0054*/ 	.byte	0x00, 0xf4, 0x21, 0x00


	//----- nvinfo : EIATTR_KPARAM_INFO
	.align		4
.L_19:
        /*0058*/ 	.byte	0x04, 0x17
        /*005a*/ 	.short	(.L_21 - .L_20)
.L_20:
        /*005c*/ 	.word	0x00000000
        /*0060*/ 	.short	0x0000
        /*0062*/ 	.short	0x0000
        /*0064*/ 	.byte	0x00, 0xf4, 0x21, 0x00


	//----- nvinfo : EIATTR_SPARSE_MMA_MASK
	.align		4
.L_21:
        /*0068*/ 	.byte	0x03, 0x50
        /*006a*/ 	.short	0x0000


	//----- nvinfo : EIATTR_MAXREG_COUNT
	.align		4
        /*006c*/ 	.byte	0x03, 0x1b
        /*006e*/ 	.short	0x00ff


	//----- nvinfo : EIATTR_EXIT_INSTR_OFFSETS
	.align		4
        /*0070*/ 	.byte	0x04, 0x1c
        /*0072*/ 	.short	(.L_23 - .L_22)


	//   ....[0]....
.L_22:
        /*0074*/ 	.word	0x00000300


	//   ....[1]....
        /*0078*/ 	.word	0x00000320


	//----- nvinfo : EIATTR_REQNTID
	.align		4
.L_23:
        /*007c*/ 	.byte	0x04, 0x10
        /*007e*/ 	.short	(.L_25 - .L_24)
.L_24:
        /*0080*/ 	.word	0x00000080
        /*0084*/ 	.word	0x00000001
        /*0088*/ 	.word	0x00000001


	//----- nvinfo : EIATTR_CBANK_PARAM_SIZE
	.align		4
.L_25:
        /*008c*/ 	.byte	0x03, 0x19
        /*008e*/ 	.short	0x002c


	//----- nvinfo : EIATTR_PARAM_CBANK
	.align		4
        /*0090*/ 	.byte	0x04, 0x0a
        /*0092*/ 	.short	(.L_27 - .L_26)
	.align		4
.L_26:
        /*0094*/ 	.word	index@(.nv.constant0.triton_poi_fused_add_reflection_pad2d_8)
        /*0098*/ 	.short	0x0210
        /*009a*/ 	.short	0x002c


	//----- nvinfo : EIATTR_SW_WAR
	.align		4
.L_27:
        /*009c*/ 	.byte	0x04, 0x36
        /*009e*/ 	.short	(.L_29 - .L_28)
.L_28:
        /*00a0*/ 	.word	0x00000008
.L_29:


//--------------------- .nv.callgraph             --------------------------
	.section	.nv.callgraph,"",@"SHT_CUDA_CALLGRAPH"
	.align	4
	.sectionentsize	8
	.align		4
        /*0000*/ 	.word	0x00000000
	.align		4
        /*0004*/ 	.word	0xffffffff
	.align		4
        /*0008*/ 	.word	0x00000000
	.align		4
        /*000c*/ 	.word	0xfffffffe
	.align		4
        /*0010*/ 	.word	0x00000000
	.align		4
        /*0014*/ 	.word	0xfffffffd
	.align		4
        /*0018*/ 	.word	0x00000000
	.align		4
        /*001c*/ 	.word	0xfffffffc


//--------------------- .text.triton_poi_fused_add_reflection_pad2d_8 --------------------------
	.section	.text.triton_poi_fused_add_reflection_pad2d_8,"ax",@progbits
	.align	128
        .global         triton_poi_fused_add_reflection_pad2d_8
        .type           triton_poi_fused_add_reflection_pad2d_8,@function
        .size           triton_poi_fused_add_reflection_pad2d_8,(.L_x_1 - triton_poi_fused_add_reflection_pad2d_8)
        .other          triton_poi_fused_add_reflection_pad2d_8,@"STO_CUDA_ENTRY STV_DEFAULT"
triton_poi_fused_add_reflection_pad2d_8:
.text.triton_poi_fused_add_reflection_pad2d_8:
[----:B------:R-:W0:Y:S02]  /*0000*/  LDC R1, c[0x0][0x28] ;  /* 0x00000a00ff017b82 */ /* 0x000e240000000800 */
[----:B------:R-:W1:Y:S01]  /*0010*/  S2R R0, SR_TID.X ;  /* 0x0000000000007919 */ /* 0x000e620000002100 */
[----:B------:R-:W2:Y:S01]  /*0020*/  LDC.64 R8, c[0x0][0x220] ;  /* 0x00008800ff087b82 */ /* 0x000ea20000000a00 */
[----:B------:R-:W-:Y:S01]  /*0030*/  CS2R R14, SRZ ;  /* 0x00000000000e7805 */ /* 0x000fe2000001ff00 */
[----:B------:R-:W-:Y:S01]  /*0040*/  ULDC.64 UR4, c[0x0][0x208] ;  /* 0x0000820000047ab9 */ /* 0x000fe20000000a00 */
[----:B------:R-:W3:Y:S05]  /*0050*/  S2R R3, SR_CTAID.X ;  /* 0x0000000000037919 */ /* 0x000eea0000002500 */
[----:B------:R-:W4:Y:S01]  /*0060*/  LDC.64 R6, c[0x0][0x228] ;  /* 0x00008a00ff067b82 */ /* 0x000f220000000a00 */
[----:B-1----:R-:W-:-:S05]  /*0070*/  LOP3.LUT R0, R0, 0x7f, RZ, 0xc0, !PT ;  /* 0x0000007f00007812 */ /* 0x002fca00078ec0ff */
[----:B---3--:R-:W-:-:S04]  /*0080*/  IMAD R0, R3, 0x80, R0 ;  /* 0x0000008003007824 */ /* 0x008fc800078e0200 */
[C---:B------:R-:W-:Y:S01]  /*0090*/  IMAD.HI R2, R0.reuse, 0x2aaaaaab, RZ ;  /* 0x2aaaaaab00027827 */ /* 0x040fe200078e02ff */
[----:B------:R-:W-:-:S03]  /*00a0*/  ISETP.GE.AND P0, PT, R0, 0x2400, PT ;  /* 0x000024000000780c */ /* 0x000fc60003f06270 */
[----:B------:R-:W-:Y:S01]  /*00b0*/  IMAD.HI R10, R0, 0x38e38e39, RZ ;  /* 0x38e38e39000a7827 */ /* 0x000fe200078e02ff */
[----:B------:R-:W-:-:S04]  /*00c0*/  LEA.HI R2, R2, R2, RZ, 0x1 ;  /* 0x0000000202027211 */ /* 0x000fc800078f08ff */
[----:B------:R-:W-:Y:S01]  /*00d0*/  SHF.R.U32.HI R11, RZ, 0x1f, R10 ;  /* 0x0000001fff0b7819 */ /* 0x000fe2000001160a */
[----:B------:R-:W-:-:S03]  /*00e0*/  IMAD.HI R3, R2, 0x2aaaaaab, RZ ;  /* 0x2aaaaaab02037827 */ /* 0x000fc600078e02ff */
[----:B------:R-:W-:Y:S02]  /*00f0*/  LEA.HI R11, R10, R11, RZ, 0x1d ;  /* 0x0000000b0a0b7211 */ /* 0x000fe400078fe8ff */
[----:B------:R-:W-:Y:S01]  /*0100*/  LEA.HI R4, R3, R3, RZ, 0x1 ;  /* 0x0000000303047211 */ /* 0x000fe200078f08ff */
[----:B------:R-:W-:Y:S01]  /*0110*/  IMAD R3, R2, 0x6, RZ ;  /* 0x0000000602037824 */ /* 0x000fe200078e02ff */
[----:B------:R-:W-:-:S03]  /*0120*/  LEA R11, R11, 0xf, 0x4 ;  /* 0x0000000f0b0b7811 */ /* 0x000fc600078e20ff */
[----:B------:R-:W-:Y:S01]  /*0130*/  IMAD R4, R4, 0x6, RZ ;  /* 0x0000000604047824 */ /* 0x000fe200078e02ff */
[----:B------:R-:W-:-:S04]  /*0140*/  LOP3.LUT R3, RZ, R3, RZ, 0x33, !PT ;  /* 0x00000003ff037212 */ /* 0x000fc800078e33ff */
[----:B------:R-:W-:Y:S02]  /*0150*/  LOP3.LUT R5, RZ, R4, RZ, 0x33, !PT ;  /* 0x00000004ff057212 */ /* 0x000fe400078e33ff */
[----:B------:R-:W-:-:S03]  /*0160*/  IADD3 R3, R0, R3, RZ ;  /* 0x0000000300037210 */ /* 0x000fc60007ffe0ff */
[----:B------:R-:W-:Y:S01]  /*0170*/  IMAD.IADD R5, R2, 0x1, R5 ;  /* 0x0000000102057824 */ /* 0x000fe200078e0205 */
[----:B------:R-:W-:Y:S02]  /*0180*/  IABS R4, R3 ;  /* 0x0000000300047213 */ /* 0x000fe40000000000 */
[----:B------:R-:W1:Y:S02]  /*0190*/  LDC.64 R2, c[0x0][0x218] ;  /* 0x00008600ff027b82 */ /* 0x000e640000000a00 */
[----:B------:R-:W-:Y:S02]  /*01a0*/  IABS R5, R5 ;  /* 0x0000000500057213 */ /* 0x000fe40000000000 */
[----:B------:R-:W-:-:S03]  /*01b0*/  IADD3 R4, R4, -0x3, RZ ;  /* 0xfffffffd04047810 */ /* 0x000fc60007ffe0ff */
[----:B------:R-:W-:Y:S01]  /*01c0*/  VIADD R5, R5, 0xfffffffd ;  /* 0xfffffffd05057836 */ /* 0x000fe20000000000 */
[----:B------:R-:W-:-:S04]  /*01d0*/  IABS R13, R4 ;  /* 0x00000004000d7213 */ /* 0x000fc80000000000 */
[----:B------:R-:W-:Y:S02]  /*01e0*/  IABS R12, R5 ;  /* 0x00000005000c7213 */ /* 0x000fe40000000000 */
[----:B------:R-:W3:Y:S02]  /*01f0*/  LDC.64 R4, c[0x0][0x210] ;  /* 0x00008400ff047b82 */ /* 0x000ee40000000a00 */
[----:B------:R-:W-:-:S05]  /*0200*/  LEA R10, R12, R13, 0x2 ;  /* 0x0000000d0c0a7211 */ /* 0x000fca00078e10ff */
[----:B------:R-:W-:Y:S01]  /*0210*/  IMAD.IADD R11, R11, 0x1, -R10 ;  /* 0x000000010b0b7824 */ /* 0x000fe200078e0a0a */
[----:B------:R-:W-:-:S03]  /*0220*/  CS2R R12, SRZ ;  /* 0x00000000000c7805 */ /* 0x000fc6000001ff00 */
[----:B--2---:R-:W-:-:S04]  /*0230*/  IMAD.WIDE R8, R11, 0x4, R8 ;  /* 0x000000040b087825 */ /* 0x004fc800078e0208 */
[C---:B----4-:R-:W-:Y:S01]  /*0240*/  IMAD.WIDE R6, R11.reuse, 0x4, R6 ;  /* 0x000000040b067825 */ /* 0x050fe200078e0206 */
[----:B------:R2:W4:Y:S03]  /*0250*/  @!P0 LDG.E.EL R14, desc[UR4][R8.64] ;  /* 0x00000004080e8981 */ /* 0x000526000c2e1900 */
[C---:B-1----:R-:W-:Y:S01]  /*0260*/  IMAD.WIDE R2, R11.reuse, 0x4, R2 ;  /* 0x000000040b027825 */ /* 0x042fe200078e0202 */
[----:B------:R-:W4:Y:S03]  /*0270*/  @!P0 LDG.E.EL R15, desc[UR4][R6.64] ;  /* 0x00000004060f8981 */ /* 0x000f26000c2e1900 */
[----:B---3--:R-:W-:Y:S01]  /*0280*/  IMAD.WIDE R4, R11, 0x4, R4 ;  /* 0x000000040b047825 */ /* 0x008fe200078e0204 */
[----:B------:R-:W3:Y:S01]  /*0290*/  @!P0 LDG.E.EL R13, desc[UR4][R2.64] ;  /* 0x00000004020d8981 */ /* 0x000ee2000c2e1900 */
[----:B------:R-:W2:Y:S03]  /*02a0*/  LDC.64 R10, c[0x0][0x230] ;  /* 0x00008c00ff0a7b82 */ /* 0x000ea60000000a00 */
[----:B------:R-:W5:Y:S01]  /*02b0*/  @!P0 LDG.E.EL R12, desc[UR4][R4.64] ;  /* 0x00000004040c8981 */ /* 0x000f62000c2e1900 */
[----:B--2---:R-:W-:-:S04]  /*02c0*/  IMAD.WIDE R8, R0, 0x4, R10 ;  /* 0x0000000400087825 */ /* 0x004fc800078e020a */
[----:B----4-:R-:W-:-:S04]  /*02d0*/  FADD R14, R15, R14 ;  /* 0x0000000e0f0e7221 */ /* 0x010fc80000000000 */
[----:B---3--:R-:W-:-:S04]  /*02e0*/  FADD R13, R14, R13 ;  /* 0x0000000d0e0d7221 */ /* 0x008fc80000000000 */
[----:B-----5:R-:W-:Y:S01]  /*02f0*/  FADD R13, R13, R12 ;  /* 0x0000000c0d0d7221 */ /* 0x020fe20000000000 */
[----:B------:R-:W-:Y:S06]  /*0300*/  @P0 EXIT ;  /* 0x000000000000094d */ /* 0x000fec0003800000 */
[----:B------:R-:W-:Y:S01]  /*0310*/  STG.E desc[UR4][R8.64], R13 ;  /* 0x0000000d08007986 */ /* 0x000fe2000c101904 */
[----:B------:R-:W-:Y:S05]  /*0320*/  EXIT ;  /* 0x000000000000794d */ /* 0x000fea0003800000 */
.L_x_0:
[----:B------:R-:W-:-:S00]  /*0330*/  BRA `(.L_x_0) ;  /* 0xfffffffc00fc7947 */ /* 0x000fc0000383ffff */
[----:B------:R-:W-:-:S00]  /*0340*/  NOP ;  /* 0x0000000000007918 */ /* 0x000fc00000000000 */
        /* <DEDUP_REMOVED lines=11> */
.L_x_1:


//--------------------- .nv.constant0.triton_poi_fused_add_reflection_pad2d_8 --------------------------
	.section	.nv.constant0.triton_poi_fused_add_reflection_pad2d_8,"a",@progbits
	.sectionflags	@""
	.align	4
.nv.constant0.triton_poi_fused_add_reflection_pad2d_8:
	.zero		572
